//
// Generated by NVIDIA NVVM Compiler
//
// Compiler Build ID: CL-36424714
// Cuda compilation tools, release 13.0, V13.0.88
// Based on NVVM 20.0.0
//

.version 9.0
.target sm_100
.address_size 64

	// .globl	_Z20solve_equation_floatPfS_

.visible .entry _Z20solve_equation_floatPfS_(
	.param .u64 .ptr .align 1 _Z20solve_equation_floatPfS__param_0,
	.param .u64 .ptr .align 1 _Z20solve_equation_floatPfS__param_1
)
{
	.reg .b32 	%r<3>;
	.reg .b64 	%rd<5>;

	ld.param.u64 	%rd1, [_Z20solve_equation_floatPfS__param_0];
	cvta.to.global.u64 	%rd2, %rd1;
	mov.u32 	%r1, %tid.x;
	mul.wide.u32 	%rd3, %r1, 4;
	add.s64 	%rd4, %rd2, %rd3;
	mov.b32 	%r2, 1132889375;
	st.global.u32 	[%rd4], %r2;
	ret;

}
	// .globl	_Z18solve_equation_intPiS_
.visible .entry _Z18solve_equation_intPiS_(
	.param .u64 .ptr .align 1 _Z18solve_equation_intPiS__param_0,
	.param .u64 .ptr .align 1 _Z18solve_equation_intPiS__param_1
)
{
	.reg .b32 	%r<3>;
	.reg .b64 	%rd<5>;

	ld.param.u64 	%rd1, [_Z18solve_equation_intPiS__param_0];
	cvta.to.global.u64 	%rd2, %rd1;
	mov.u32 	%r1, %tid.x;
	mul.wide.u32 	%rd3, %r1, 4;
	add.s64 	%rd4, %rd2, %rd3;
	mov.b32 	%r2, 97026;
	st.global.u32 	[%rd4], %r2;
	ret;

}


// ===== COMPILED SASS (sm_100) =====

	.target	sm_100

	.elftype	@"ET_EXEC"


//--------------------- .note.nv.tkinfo           --------------------------
	.section	.note.nv.tkinfo,"",@"SHT_NOTE"
	.sectionflags	@"SHF_NOTE_NV_TKINFO"
	.tkinfo
        /*0018*/ 	.word	0x00000002
        /*0030*/ 	.string	""
        /*0030*/ 	.string	"ptxas"
        /*0030*/ 	.string	"Cuda compilation tools, release 13.0, V13.0.88"
        /*0030*/ 	.string	"Build cuda_13.0.r13.0/compiler.36424714_0"
        /*0030*/ 	.string	"-arch sm_100 -m 64 "



//--------------------- .note.nv.cuinfo           --------------------------
	.section	.note.nv.cuinfo,"",@"SHT_NOTE"
	.sectionflags	@"SHF_NOTE_NV_CUINFO"
        /*0018*/ 	.short	0x0002
        /*001a*/ 	.short	0x0064
        /*001c*/ 	.short	0x0082
	.zero		2


//--------------------- .nv.info                  --------------------------
	.section	.nv.info,"",@"SHT_CUDA_INFO"
	.align	4


	//----- nvinfo : EIATTR_REGCOUNT
	.align		4
        /*0000*/ 	.byte	0x04, 0x2f
        /*0002*/ 	.short	(.L_1 - .L_0)
	.align		4
.L_0:
        /*0004*/ 	.word	index@(_Z20solve_equation_floatPfS_)
        /*0008*/ 	.word	0x0000000a


	//----- nvinfo : EIATTR_FRAME_SIZE
	.align		4
.L_1:
        /*000c*/ 	.byte	0x04, 0x11
        /*000e*/ 	.short	(.L_3 - .L_2)
	.align		4
.L_2:
        /*0010*/ 	.word	index@(_Z20solve_equation_floatPfS_)
        /*0014*/ 	.word	0x00000000


	//----- nvinfo : EIATTR_REGCOUNT
	.align		4
.L_3:
        /*0018*/ 	.byte	0x04, 0x2f
        /*001a*/ 	.short	(.L_5 - .L_4)
	.align		4
.L_4:
        /*001c*/ 	.word	index@(_Z18solve_equation_intPiS_)
        /*0020*/ 	.word	0x0000000a


	//----- nvinfo : EIATTR_FRAME_SIZE
	.align		4
.L_5:
        /*0024*/ 	.byte	0x04, 0x11
        /*0026*/ 	.short	(.L_7 - .L_6)
	.align		4
.L_6:
        /*0028*/ 	.word	index@(_Z18solve_equation_intPiS_)
        /*002c*/ 	.word	0x00000000


	//----- nvinfo : EIATTR_MIN_STACK_SIZE
	.align		4
.L_7:
        /*0030*/ 	.byte	0x04, 0x12
        /*0032*/ 	.short	(.L_9 - .L_8)
	.align		4
.L_8:
        /*0034*/ 	.word	index@(_Z18solve_equation_intPiS_)
        /*0038*/ 	.word	0x00000000


	//----- nvinfo : EIATTR_MIN_STACK_SIZE
	.align		4
.L_9:
        /*003c*/ 	.byte	0x04, 0x12
        /*003e*/ 	.short	(.L_11 - .L_10)
	.align		4
.L_10:
        /*0040*/ 	.word	index@(_Z20solve_equation_floatPfS_)
        /*0044*/ 	.word	0x00000000
.L_11:


//--------------------- .nv.compat                --------------------------
	.section	.nv.compat,"",@"SHT_CUDA_COMPAT_INFO"
	.align	4
        /*0000*/ 	.byte	0x02, 0x09, 0x00, 0x00, 0x02, 0x02, 0x01, 0x00, 0x02, 0x05, 0x05, 0x00, 0x03, 0x07, 0x01, 0x01
        /*0010*/ 	.byte	0x02, 0x03, 0x00, 0x00, 0x02, 0x06, 0x01, 0x00, 0x04, 0x0b, 0x08, 0x00, 0x09, 0x00, 0x00, 0x00
        /*0020*/ 	.byte	0x00, 0x00, 0x00, 0x00


//--------------------- .nv.info._Z18solve_equation_intPiS_ --------------------------
	.section	.nv.info._Z18solve_equation_intPiS_,"",@"SHT_CUDA_INFO"
	.sectionflags	@""
	.align	4


	//----- nvinfo : EIATTR_CUDA_API_VERSION
	.align		4
        /*0000*/ 	.byte	0x04, 0x37
        /*0002*/ 	.short	(.L_13 - .L_12)
.L_12:
        /*0004*/ 	.word	0x00000082


	//----- nvinfo : EIATTR_KPARAM_INFO
	.align		4
.L_13:
        /*0008*/ 	.byte	0x04, 0x17
        /*000a*/ 	.short	(.L_15 - .L_14)
.L_14:
        /*000c*/ 	.word	0x00000000
        /*0010*/ 	.short	0x0001
        /*0012*/ 	.short	0x0008
        /*0014*/ 	.byte	0x00, 0xf5, 0x21, 0x00


	//----- nvinfo : EIATTR_KPARAM_INFO
	.align		4
.L_15:
        /*0018*/ 	.byte	0x04, 0x17
        /*001a*/ 	.short	(.L_17 - .L_16)
.L_16:
        /*001c*/ 	.word	0x00000000
        /*0020*/ 	.short	0x0000
        /*0022*/ 	.short	0x0000
        /*0024*/ 	.byte	0x00, 0xf5, 0x21, 0x00


	//----- nvinfo : EIATTR_SPARSE_MMA_MASK
	.align		4
.L_17:
        /*0028*/ 	.byte	0x03, 0x50
        /*002a*/ 	.short	0x0000


	//----- nvinfo : EIATTR_MAXREG_COUNT
	.align		4
        /*002c*/ 	.byte	0x03, 0x1b
        /*002e*/ 	.short	0x00ff


	//----- nvinfo : EIATTR_MERCURY_ISA_VERSION
	.align		4
        /*0030*/ 	.byte	0x03, 0x5f
        /*0032*/ 	.short	0x0101


	//----- nvinfo : EIATTR_VRC_CTA_INIT_COUNT
	.align		4
        /*0034*/ 	.byte	0x02, 0x4a
	.zero		1
	.zero		1


	//----- nvinfo : EIATTR_EXIT_INSTR_OFFSETS
	.align		4
        /*0038*/ 	.byte	0x04, 0x1c
        /*003a*/ 	.short	(.L_19 - .L_18)


	//   ....[0]....
.L_18:
        /*003c*/ 	.word	0x00000070


	//----- nvinfo : EIATTR_CBANK_PARAM_SIZE
	.align		4
.L_19:
        /*0040*/ 	.byte	0x03, 0x19
        /*0042*/ 	.short	0x0010


	//----- nvinfo : EIATTR_PARAM_CBANK
	.align		4
        /*0044*/ 	.byte	0x04, 0x0a
        /*0046*/ 	.short	(.L_21 - .L_20)
	.align		4
.L_20:
        /*0048*/ 	.word	index@(.nv.constant0._Z18solve_equation_intPiS_)
        /*004c*/ 	.short	0x0380
        /*004e*/ 	.short	0x0010


	//----- nvinfo : EIATTR_SW_WAR
	.align		4
.L_21:
        /*0050*/ 	.byte	0x04, 0x36
        /*0052*/ 	.short	(.L_23 - .L_22)
.L_22:
        /*0054*/ 	.word	0x00000008
.L_23:


//--------------------- .nv.info._Z20solve_equation_floatPfS_ --------------------------
	.section	.nv.info._Z20solve_equation_floatPfS_,"",@"SHT_CUDA_INFO"
	.sectionflags	@""
	.align	4


	//----- nvinfo : EIATTR_CUDA_API_VERSION
	.align		4
        /*0000*/ 	.byte	0x04, 0x37
        /*0002*/ 	.short	(.L_25 - .L_24)
.L_24:
        /*0004*/ 	.word	0x00000082


	//----- nvinfo : EIATTR_KPARAM_INFO
	.align		4
.L_25:
        /*0008*/ 	.byte	0x04, 0x17
        /*000a*/ 	.short	(.L_27 - .L_26)
.L_26:
        /*000c*/ 	.word	0x00000000
        /*0010*/ 	.short	0x0001
        /*0012*/ 	.short	0x0008
        /*0014*/ 	.byte	0x00, 0xf5, 0x21, 0x00


	//----- nvinfo : EIATTR_KPARAM_INFO
	.align		4
.L_27:
        /*0018*/ 	.byte	0x04, 0x17
        /*001a*/ 	.short	(.L_29 - .L_28)
.L_28:
        /*001c*/ 	.word	0x00000000
        /*0020*/ 	.short	0x0000
        /*0022*/ 	.short	0x0000
        /*0024*/ 	.byte	0x00, 0xf5, 0x21, 0x00


	//----- nvinfo : EIATTR_SPARSE_MMA_MASK
	.align		4
.L_29:
        /*0028*/ 	.byte	0x03, 0x50
        /*002a*/ 	.short	0x0000


	//----- nvinfo : EIATTR_MAXREG_COUNT
	.align		4
        /*002c*/ 	.byte	0x03, 0x1b
        /*002e*/ 	.short	0x00ff


	//----- nvinfo : EIATTR_MERCURY_ISA_VERSION
	.align		4
        /*0030*/ 	.byte	0x03, 0x5f
        /*0032*/ 	.short	0x0101


	//----- nvinfo : EIATTR_VRC_CTA_INIT_COUNT
	.align		4
        /*0034*/ 	.byte	0x02, 0x4a
	.zero		1
	.zero		1


	//----- nvinfo : EIATTR_EXIT_INSTR_OFFSETS
	.align		4
        /*0038*/ 	.byte	0x04, 0x1c
        /*003a*/ 	.short	(.L_31 - .L_30)


	//   ....[0]....
.L_30:
        /*003c*/ 	.word	0x00000070


	//----- nvinfo : EIATTR_CBANK_PARAM_SIZE
	.align		4
.L_31:
        /*0040*/ 	.byte	0x03, 0x19
        /*0042*/ 	.short	0x0010


	//----- nvinfo : EIATTR_PARAM_CBANK
	.align		4
        /*0044*/ 	.byte	0x04, 0x0a
        /*0046*/ 	.short	(.L_33 - .L_32)
	.align		4
.L_32:
        /*0048*/ 	.word	index@(.nv.constant0._Z20solve_equation_floatPfS_)
        /*004c*/ 	.short	0x0380
        /*004e*/ 	.short	0x0010


	//----- nvinfo : EIATTR_SW_WAR
	.align		4
.L_33:
        /*0050*/ 	.byte	0x04, 0x36
        /*0052*/ 	.short	(.L_35 - .L_34)
.L_34:
        /*0054*/ 	.word	0x00000008
.L_35:


//--------------------- .nv.callgraph             --------------------------
	.section	.nv.callgraph,"",@"SHT_CUDA_CALLGRAPH"
	.align	4
	.sectionentsize	8
	.align		4
        /*0000*/ 	.word	0x00000000
	.align		4
        /*0004*/ 	.word	0xffffffff
	.align		4
        /*0008*/ 	.word	0x00000000
	.align		4
        /*000c*/ 	.word	0xfffffffe
	.align		4
        /*0010*/ 	.word	0x00000000
	.align		4
        /*0014*/ 	.word	0xfffffffd
	.align		4
        /*0018*/ 	.word	0x00000000
	.align		4
        /*001c*/ 	.word	0xfffffffc


//--------------------- .text._Z18solve_equation_intPiS_ --------------------------
	.section	.text._Z18solve_equation_intPiS_,"ax",@progbits
	.align	128
        .global         _Z18solve_equation_intPiS_
        .type           _Z18solve_equation_intPiS_,@function
        .size           _Z18solve_equation_intPiS_,(.L_x_2 - _Z18solve_equation_intPiS_)
        .other          _Z18solve_equation_intPiS_,@"STO_CUDA_ENTRY STV_DEFAULT"
_Z18solve_equation_intPiS_:
.text._Z18solve_equation_intPiS_:
[----:B------:R-:W-:Y:S01]  /*0000*/  LDC R1, c[0x0][0x37c] ;  /* 0x0000df00ff017b82 */ /* 0x000fe20000000800 */
[----:B------:R-:W0:Y:S07]  /*0010*/  S2R R5, SR_TID.X ;  /* 0x0000000000057919 */ /* 0x000e2e0000002100 */
[----:B------:R-:W0:Y:S01]  /*0020*/  LDC.64 R2, c[0x0][0x380] ;  /* 0x0000e000ff027b82 */ /* 0x000e220000000a00 */
[----:B------:R-:W1:Y:S01]  /*0030*/  LDCU.64 UR4, c[0x0][0x358] ;  /* 0x00006b00ff0477ac */ /* 0x000e620008000a00 */
[----:B------:R-:W-:-:S02]  /*0040*/  HFMA2 R7, -RZ, RZ, 5.9604644775390625e-08, 57408 ;  /* 0x00017b02ff077431 */ /* 0x000fc400000001ff */
[----:B0-----:R-:W-:-:S05]  /*0050*/  IMAD.WIDE.U32 R2, R5, 0x4, R2 ;  /* 0x0000000405027825 */ /* 0x001fca00078e0002 */
[----:B-1----:R-:W-:Y:S01]  /*0060*/  STG.E desc[UR4][R2.64], R7 ;  /* 0x0000000702007986 */ /* 0x002fe2000c101904 */
[----:B------:R-:W-:Y:S05]  /*0070*/  EXIT ;  /* 0x000000000000794d */ /* 0x000fea0003800000 */
.L_x_0:
[----:B------:R-:W-:-:S00]  /*0080*/  BRA `(.L_x_0) ;  /* 0xfffffffc00fc7947 */ /* 0x000fc0000383ffff */
[----:B------:R-:W-:-:S00]  /*0090*/  NOP ;  /* 0x0000000000007918 */ /* 0x000fc00000000000 */
        /* <DEDUP_REMOVED lines=14> */
.L_x_2:


//--------------------- .text._Z20solve_equation_floatPfS_ --------------------------
	.section	.text._Z20solve_equation_floatPfS_,"ax",@progbits
	.align	128
        .global         _Z20solve_equation_floatPfS_
        .type           _Z20solve_equation_floatPfS_,@function
        .size           _Z20solve_equation_floatPfS_,(.L_x_3 - _Z20solve_equation_floatPfS_)
        .other          _Z20solve_equation_floatPfS_,@"STO_CUDA_ENTRY STV_DEFAULT"
_Z20solve_equation_floatPfS_:
.text._Z20solve_equation_floatPfS_:
[----:B------:R-:W-:Y:S01]  /*0000*/  LDC R1, c[0x0][0x37c] ;  /* 0x0000df00ff017b82 */ /* 0x000fe20000000800 */
[----:B------:R-:W0:Y:S07]  /*0010*/  S2R R5, SR_TID.X ;  /* 0x0000000000057919 */ /* 0x000e2e0000002100 */
[----:B------:R-:W0:Y:S01]  /*0020*/  LDC.64 R2, c[0x0][0x380] ;  /* 0x0000e000ff027b82 */ /* 0x000e220000000a00 */
[----:B------:R-:W1:Y:S01]  /*0030*/  LDCU.64 UR4, c[0x0][0x358] ;  /* 0x00006b00ff0477ac */ /* 0x000e620008000a00 */
[----:B------:R-:W-:-:S02]  /*0040*/  HFMA2 R7, -RZ, RZ, 3.76171875, -7.8141689300537109375e-05 ;  /* 0x4386851fff077431 */ /* 0x000fc400000001ff */
[----:B0-----:R-:W-:-:S05]  /*0050*/  IMAD.WIDE.U32 R2, R5, 0x4, R2 ;  /* 0x0000000405027825 */ /* 0x001fca00078e0002 */
[----:B-1----:R-:W-:Y:S01]  /*0060*/  STG.E desc[UR4][R2.64], R7 ;  /* 0x0000000702007986 */ /* 0x002fe2000c101904 */
[----:B------:R-:W-:Y:S05]  /*0070*/  EXIT ;  /* 0x000000000000794d */ /* 0x000fea0003800000 */
.L_x_1:
        /* <DEDUP_REMOVED lines=16> */
.L_x_3:


//--------------------- .nv.shared.reserved.0     --------------------------
	.section	.nv.shared.reserved.0,"aw",@nobits
	.weak		__nv_reservedSMEM_offset_0_alias
	.size		__nv_reservedSMEM_offset_0_alias, 0, 64
	.other		__nv_reservedSMEM_offset_0_alias,@"STO_CUDA_RESERVED_SHARED STV_DEFAULT"
__nv_reservedSMEM_offset_0_alias:
	.zero		0
	.zero		64


//--------------------- .nv.constant0._Z18solve_equation_intPiS_ --------------------------
	.section	.nv.constant0._Z18solve_equation_intPiS_,"a",@progbits
	.sectionflags	@""
	.align	4
.nv.constant0._Z18solve_equation_intPiS_:
	.zero		912


//--------------------- .nv.constant0._Z20solve_equation_floatPfS_ --------------------------
	.section	.nv.constant0._Z20solve_equation_floatPfS_,"a",@progbits
	.sectionflags	@""
	.align	4
.nv.constant0._Z20solve_equation_floatPfS_:
	.zero		912


//--------------------- SYMBOLS --------------------------

	.type		.nv.reservedSmem.offset0,@object
	.size		.nv.reservedSmem.offset0,0x4
